	.headerflags	@"EF_CUDA_TEXMODE_UNIFIED EF_CUDA_64BIT_ADDRESS EF_CUDA_ACCELERATORS EF_CUDA_SM90 EF_CUDA_VIRTUAL_SM(EF_CUDA_SM90)"
	.elftype	@"ET_EXEC"


//--------------------- .nv.info                  --------------------------
	.section	.nv.info,"",@"SHT_CUDA_INFO"
	.align	4


	//----- nvinfo : EIATTR_REGCOUNT
	.align		4
        /*0000*/ 	.byte	0x04, 0x2f
        /*0002*/ 	.short	(.L_3 - .L_2)
	.align		4
.L_2:
        /*0004*/ 	.word	index@(triton_poi_fused__native_batch_norm_legit_no_training_add_convolution_relu_38)
        /*0008*/ 	.word	0x00000020


	//----- nvinfo : EIATTR_MIN_STACK_SIZE
	.align		4
.L_3:
        /*000c*/ 	.byte	0x04, 0x12
        /*000e*/ 	.short	(.L_5 - .L_4)
	.align		4
.L_4:
        /*0010*/ 	.word	index@(triton_poi_fused__native_batch_norm_legit_no_training_add_convolution_relu_38)
        /*0014*/ 	.word	0x00000000


	//----- nvinfo : EIATTR_FRAME_SIZE
	.align		4
.L_5:
        /*0018*/ 	.byte	0x04, 0x11
        /*001a*/ 	.short	(.L_7 - .L_6)
	.align		4
.L_6:
        /*001c*/ 	.word	index@(triton_poi_fused__native_batch_norm_legit_no_training_add_convolution_relu_38)
        /*0020*/ 	.word	0x00000000


	//----- nvinfo : EIATTR_MIN_STACK_SIZE
	.align		4
.L_7:
        /*0024*/ 	.byte	0x04, 0x12
        /*0026*/ 	.short	(.L_9 - .L_8)
	.align		4
.L_8:
        /*0028*/ 	.word	index@(triton_poi_fused__native_batch_norm_legit_no_training_add_convolution_relu_38)
        /*002c*/ 	.word	0x00000000
.L_9:


//--------------------- .nv.info.triton_poi_fused__native_batch_norm_legit_no_training_add_convolution_relu_38 --------------------------
	.section	.nv.info.triton_poi_fused__native_batch_norm_legit_no_training_add_convolution_relu_38,"",@"SHT_CUDA_INFO"
	.sectionflags	@""
	.align	4


	//----- nvinfo : EIATTR_CUDA_API_VERSION
	.align		4
        /*0000*/ 	.byte	0x04, 0x37
        /*0002*/ 	.short	(.L_11 - .L_10)
.L_10:
        /*0004*/ 	.word	0x0000007c


	//----- nvinfo : EIATTR_KPARAM_INFO
	.align		4
.L_11:
        /*0008*/ 	.byte	0x04, 0x17
        /*000a*/ 	.short	(.L_13 - .L_12)
.L_12:
        /*000c*/ 	.word	0x00000000
        /*0010*/ 	.short	0x000d
        /*0012*/ 	.short	0x0068
        /*0014*/ 	.byte	0x00, 0xf0, 0x11, 0x00


	//----- nvinfo : EIATTR_KPARAM_INFO
	.align		4
.L_13:
        /*0018*/ 	.byte	0x04, 0x17
        /*001a*/ 	.short	(.L_15 - .L_14)
.L_14:
        /*001c*/ 	.word	0x00000000
        /*0020*/ 	.short	0x000c
        /*0022*/ 	.short	0x0060
        /*0024*/ 	.byte	0x00, 0xf4, 0x21, 0x00


	//----- nvinfo : EIATTR_KPARAM_INFO
	.align		4
.L_15:
        /*0028*/ 	.byte	0x04, 0x17
        /*002a*/ 	.short	(.L_17 - .L_16)
.L_16:
        /*002c*/ 	.word	0x00000000
        /*0030*/ 	.short	0x000b
        /*0032*/ 	.short	0x0058
        /*0034*/ 	.byte	0x00, 0xf4, 0x21, 0x00


	//----- nvinfo : EIATTR_KPARAM_INFO
	.align		4
.L_17:
        /*0038*/ 	.byte	0x04, 0x17
        /*003a*/ 	.short	(.L_19 - .L_18)
.L_18:
        /*003c*/ 	.word	0x00000000
        /*0040*/ 	.short	0x000a
        /*0042*/ 	.short	0x0050
        /*0044*/ 	.byte	0x00, 0xf4, 0x21, 0x00


	//----- nvinfo : EIATTR_KPARAM_INFO
	.align		4
.L_19:
        /*0048*/ 	.byte	0x04, 0x17
        /*004a*/ 	.short	(.L_21 - .L_20)
.L_20:
        /*004c*/ 	.word	0x00000000
        /*0050*/ 	.short	0x0009
        /*0052*/ 	.short	0x0048
        /*0054*/ 	.byte	0x00, 0xf4, 0x21, 0x00


	//----- nvinfo : EIATTR_KPARAM_INFO
	.align		4
.L_21:
        /*0058*/ 	.byte	0x04, 0x17
        /*005a*/ 	.short	(.L_23 - .L_22)
.L_22:
        /*005c*/ 	.word	0x00000000
        /*0060*/ 	.short	0x0008
        /*0062*/ 	.short	0x0040
        /*0064*/ 	.byte	0x00, 0xf4, 0x21, 0x00


	//----- nvinfo : EIATTR_KPARAM_INFO
	.align		4
.L_23:
        /*0068*/ 	.byte	0x04, 0x17
        /*006a*/ 	.short	(.L_25 - .L_24)
.L_24:
        /*006c*/ 	.word	0x00000000
        /*0070*/ 	.short	0x0007
        /*0072*/ 	.short	0x0038
        /*0074*/ 	.byte	0x00, 0xf4, 0x21, 0x00


	//----- nvinfo : EIATTR_KPARAM_INFO
	.align		4
.L_25:
        /*0078*/ 	.byte	0x04, 0x17
        /*007a*/ 	.short	(.L_27 - .L_26)
.L_26:
        /*007c*/ 	.word	0x00000000
        /*0080*/ 	.short	0x0006
        /*0082*/ 	.short	0x0030
        /*0084*/ 	.byte	0x00, 0xf4, 0x21, 0x00


	//----- nvinfo : EIATTR_KPARAM_INFO
	.align		4
.L_27:
        /*0088*/ 	.byte	0x04, 0x17
        /*008a*/ 	.short	(.L_29 - .L_28)
.L_28:
        /*008c*/ 	.word	0x00000000
        /*0090*/ 	.short	0x0005
        /*0092*/ 	.short	0x0028
        /*0094*/ 	.byte	0x00, 0xf4, 0x21, 0x00


	//----- nvinfo : EIATTR_KPARAM_INFO
	.align		4
.L_29:
        /*0098*/ 	.byte	0x04, 0x17
        /*009a*/ 	.short	(.L_31 - .L_30)
.L_30:
        /*009c*/ 	.word	0x00000000
        /*00a0*/ 	.short	0x0004
        /*00a2*/ 	.short	0x0020
        /*00a4*/ 	.byte	0x00, 0xf4, 0x21, 0x00


	//----- nvinfo : EIATTR_KPARAM_INFO
	.align		4
.L_31:
        /*00a8*/ 	.byte	0x04, 0x17
        /*00aa*/ 	.short	(.L_33 - .L_32)
.L_32:
        /*00ac*/ 	.word	0x00000000
        /*00b0*/ 	.short	0x0003
        /*00b2*/ 	.short	0x0018
        /*00b4*/ 	.byte	0x00, 0xf4, 0x21, 0x00


	//----- nvinfo : EIATTR_KPARAM_INFO
	.align		4
.L_33:
        /*00b8*/ 	.byte	0x04, 0x17
        /*00ba*/ 	.short	(.L_35 - .L_34)
.L_34:
        /*00bc*/ 	.word	0x00000000
        /*00c0*/ 	.short	0x0002
        /*00c2*/ 	.short	0x0010
        /*00c4*/ 	.byte	0x00, 0xf4, 0x21, 0x00


	//----- nvinfo : EIATTR_KPARAM_INFO
	.align		4
.L_35:
        /*00c8*/ 	.byte	0x04, 0x17
        /*00ca*/ 	.short	(.L_37 - .L_36)
.L_36:
        /*00cc*/ 	.word	0x00000000
        /*00d0*/ 	.short	0x0001
        /*00d2*/ 	.short	0x0008
        /*00d4*/ 	.byte	0x00, 0xf4, 0x21, 0x00


	//----- nvinfo : EIATTR_KPARAM_INFO
	.align		4
.L_37:
        /*00d8*/ 	.byte	0x04, 0x17
        /*00da*/ 	.short	(.L_39 - .L_38)
.L_38:
        /*00dc*/ 	.word	0x00000000
        /*00e0*/ 	.short	0x0000
        /*00e2*/ 	.short	0x0000
        /*00e4*/ 	.byte	0x00, 0xf4, 0x21, 0x00


	//----- nvinfo : EIATTR_SPARSE_MMA_MASK
	.align		4
.L_39:
        /*00e8*/ 	.byte	0x03, 0x50
        /*00ea*/ 	.short	0x0000


	//----- nvinfo : EIATTR_MAXREG_COUNT
	.align		4
        /*00ec*/ 	.byte	0x03, 0x1b
        /*00ee*/ 	.short	0x00ff


	//----- nvinfo : EIATTR_EXIT_INSTR_OFFSETS
	.align		4
        /*00f0*/ 	.byte	0x04, 0x1c
        /*00f2*/ 	.short	(.L_41 - .L_40)


	//   ....[0]....
.L_40:
        /*00f4*/ 	.word	0x00000620


	//----- nvinfo : EIATTR_REQNTID
	.align		4
.L_41:
        /*00f8*/ 	.byte	0x04, 0x10
        /*00fa*/ 	.short	(.L_43 - .L_42)
.L_42:
        /*00fc*/ 	.word	0x00000100
        /*0100*/ 	.word	0x00000001
        /*0104*/ 	.word	0x00000001


	//----- nvinfo : EIATTR_CBANK_PARAM_SIZE
	.align		4
.L_43:
        /*0108*/ 	.byte	0x03, 0x19
        /*010a*/ 	.short	0x006c


	//----- nvinfo : EIATTR_PARAM_CBANK
	.align		4
        /*010c*/ 	.byte	0x04, 0x0a
        /*010e*/ 	.short	(.L_45 - .L_44)
	.align		4
.L_44:
        /*0110*/ 	.word	index@(.nv.constant0.triton_poi_fused__native_batch_norm_legit_no_training_add_convolution_relu_38)
        /*0114*/ 	.short	0x0210
        /*0116*/ 	.short	0x006c


	//----- nvinfo : EIATTR_SW_WAR
	.align		4
.L_45:
        /*0118*/ 	.byte	0x04, 0x36
        /*011a*/ 	.short	(.L_47 - .L_46)
.L_46:
        /*011c*/ 	.word	0x00000008
.L_47:


//--------------------- .nv.callgraph             --------------------------
	.section	.nv.callgraph,"",@"SHT_CUDA_CALLGRAPH"
	.align	4
	.sectionentsize	8
	.align		4
        /*0000*/ 	.word	0x00000000
	.align		4
        /*0004*/ 	.word	0xffffffff
	.align		4
        /*0008*/ 	.word	0x00000000
	.align		4
        /*000c*/ 	.word	0xfffffffe
	.align		4
        /*0010*/ 	.word	0x00000000
	.align		4
        /*0014*/ 	.word	0xfffffffd
	.align		4
        /*0018*/ 	.word	0x00000000
	.align		4
        /*001c*/ 	.word	0xfffffffc


//--------------------- .nv.constant4             --------------------------
	.section	.nv.constant4,"a",@progbits
	.align	8
	.align		8
.nv.constant4:
        /*0000*/ 	.dword	_$_str
	.align		8
        /*0008*/ 	.dword	_$_str_$_2


//--------------------- .text.triton_poi_fused__native_batch_norm_legit_no_training_add_convolution_relu_38 --------------------------
	.section	.text.triton_poi_fused__native_batch_norm_legit_no_training_add_convolution_relu_38,"ax",@progbits
	.align	128
        .global         triton_poi_fused__native_batch_norm_legit_no_training_add_convolution_relu_38
        .type           triton_poi_fused__native_batch_norm_legit_no_training_add_convolution_relu_38,@function
        .size           triton_poi_fused__native_batch_norm_legit_no_training_add_convolution_relu_38,(.L_x_1 - triton_poi_fused__native_batch_norm_legit_no_training_add_convolution_relu_38)
        .other          triton_poi_fused__native_batch_norm_legit_no_training_add_convolution_relu_38,@"STO_CUDA_ENTRY STV_DEFAULT"
triton_poi_fused__native_batch_norm_legit_no_training_add_convolution_relu_38:
.text.triton_poi_fused__native_batch_norm_legit_no_training_add_convolution_relu_38:
[----:B------:R-:W-:Y:S01]  /*0000*/  LDC R1, c[0x0][0x28] ;  /* 0x00000a00ff017b82 */ /* 0x000fe20000000800 */
[----:B------:R-:W1:Y:S07]  /*0010*/  S2R R0, SR_TID.X ;  /* 0x0000000000007919 */ /* 0x000e6e0000002100 */
[----:B------:R-:W2:Y:S01]  /*0020*/  LDC.64 R2, c[0x0][0x240] ;  /* 0x00009000ff027b82 */ /* 0x000ea20000000a00 */
[----:B------:R-:W-:Y:S01]  /*0030*/  ULDC.64 UR4, c[0x0][0x208] ;  /* 0x0000820000047ab9 */ /* 0x000fe20000000a00 */
[----:B------:R-:W3:Y:S06]  /*0040*/  S2R R5, SR_CTAID.X ;  /* 0x0000000000057919 */ /* 0x000eec0000002500 */
[----:B------:R-:W4:Y:S08]  /*0050*/  LDC.64 R6, c[0x0][0x260] ;  /* 0x00009800ff067b82 */ /* 0x000f300000000a00 */
[----:B------:R-:W5:Y:S08]  /*0060*/  LDC.64 R16, c[0x0][0x228] ;  /* 0x00008a00ff107b82 */ /* 0x000f700000000a00 */
[----:B------:R-:W5:Y:S01]  /*0070*/  LDC.64 R20, c[0x0][0x238] ;  /* 0x00008e00ff147b82 */ /* 0x000f620000000a00 */
[----:B-1----:R-:W-:-:S07]  /*0080*/  SHF.L.U32 R0, R0, 0x1, RZ ;  /* 0x0000000100007819 */ /* 0x002fce00000006ff */
[----:B------:R-:W1:Y:S01]  /*0090*/  LDC.64 R14, c[0x0][0x210] ;  /* 0x00008400ff0e7b82 */ /* 0x000e620000000a00 */
[----:B---3--:R-:W-:Y:S02]  /*00a0*/  SHF.R.S32.HI R4, RZ, 0x16, R5 ;  /* 0x00000016ff047819 */ /* 0x008fe40000011405 */
[----:B------:R-:W-:Y:S02]  /*00b0*/  LOP3.LUT R0, R0, 0x1fe, RZ, 0xc0, !PT ;  /* 0x000001fe00007812 */ /* 0x000fe400078ec0ff */
[----:B------:R-:W-:-:S03]  /*00c0*/  SGXT R4, R4, 0x1 ;  /* 0x000000010404781a */ /* 0x000fc60000000200 */
[----:B------:R-:W3:Y:S01]  /*00d0*/  LDC.64 R28, c[0x0][0x230] ;  /* 0x00008c00ff1c7b82 */ /* 0x000ee20000000a00 */
[----:B------:R-:W-:-:S04]  /*00e0*/  LEA R5, R5, R0, 0x9 ;  /* 0x0000000005057211 */ /* 0x000fc800078e48ff */
[----:B------:R-:W-:-:S03]  /*00f0*/  LEA.HI R4, R4, R5, RZ, 0xa ;  /* 0x0000000504047211 */ /* 0x000fc600078f50ff */
[----:B------:R-:W3:Y:S01]  /*0100*/  LDC.64 R18, c[0x0][0x218] ;  /* 0x00008600ff127b82 */ /* 0x000ee20000000a00 */
[----:B------:R-:W-:-:S04]  /*0110*/  SHF.R.S32.HI R4, RZ, 0xa, R4 ;  /* 0x0000000aff047819 */ /* 0x000fc80000011404 */
[----:B------:R-:W-:-:S03]  /*0120*/  LEA.HI R0, R4, R4, RZ, 0x6 ;  /* 0x0000000404007211 */ /* 0x000fc600078f30ff */
[----:B------:R-:W3:Y:S01]  /*0130*/  LDC.64 R26, c[0x0][0x258] ;  /* 0x00009600ff1a7b82 */ /* 0x000ee20000000a00 */
[----:B------:R-:W-:-:S04]  /*0140*/  LOP3.LUT R25, R0, 0xffffffc0, RZ, 0xc0, !PT ;  /* 0xffffffc000197812 */ /* 0x000fc800078ec0ff */
[----:B------:R-:W-:-:S03]  /*0150*/  IADD3 R25, R4, -R25, RZ ;  /* 0x8000001904197210 */ /* 0x000fc60007ffe0ff */
[----:B------:R-:W3:Y:S02]  /*0160*/  LDC.64 R22, c[0x0][0x248] ;  /* 0x00009200ff167b82 */ /* 0x000ee40000000a00 */
[----:B--2---:R-:W-:-:S04]  /*0170*/  IMAD.WIDE R2, R25, 0x4, R2 ;  /* 0x0000000419027825 */ /* 0x004fc800078e0202 */
[C---:B----4-:R-:W-:Y:S02]  /*0180*/  IMAD.WIDE R6, R25.reuse, 0x4, R6 ;  /* 0x0000000419067825 */ /* 0x050fe400078e0206 */
[----:B------:R-:W2:Y:S01]  /*0190*/  LDG.E.EL R2, desc[UR4][R2.64] ;  /* 0x0000000402027981 */ /* 0x000ea2000c2e1900 */
[----:B------:R-:W4:Y:S03]  /*01a0*/  LDC.64 R10, c[0x0][0x268] ;  /* 0x00009a00ff0a7b82 */ /* 0x000f260000000a00 */
[----:B------:R-:W2:Y:S01]  /*01b0*/  LDG.E.EL R6, desc[UR4][R6.64] ;  /* 0x0000000406067981 */ /* 0x000ea2000c2e1900 */
[----:B-----5:R-:W-:-:S04]  /*01c0*/  IMAD.WIDE R16, R25, 0x4, R16 ;  /* 0x0000000419107825 */ /* 0x020fc800078e0210 */
[----:B------:R-:W5:Y:S08]  /*01d0*/  LDC.64 R12, c[0x0][0x270] ;  /* 0x00009c00ff0c7b82 */ /* 0x000f700000000a00 */
[----:B------:R-:W5:Y:S01]  /*01e0*/  LDC.64 R8, c[0x0][0x250] ;  /* 0x00009400ff087b82 */ /* 0x000f620000000a00 */
[----:B0-----:R-:W-:Y:S01]  /*01f0*/  IMAD.WIDE R20, R25, 0x4, R20 ;  /* 0x0000000419147825 */ /* 0x001fe200078e0214 */
[----:B------:R-:W2:Y:S03]  /*0200*/  LDG.E.EL R4, desc[UR4][R16.64] ;  /* 0x0000000410047981 */ /* 0x000ea6000c2e1900 */
[----:B-1----:R-:W-:Y:S01]  /*0210*/  IMAD.WIDE R14, R5, 0x4, R14 ;  /* 0x00000004050e7825 */ /* 0x002fe200078e020e */
[----:B------:R-:W2:Y:S03]  /*0220*/  LDG.E.EL R7, desc[UR4][R20.64] ;  /* 0x0000000414077981 */ /* 0x000ea6000c2e1900 */
[----:B---3--:R-:W-:Y:S01]  /*0230*/  IMAD.WIDE R28, R25, 0x4, R28 ;  /* 0x00000004191c7825 */ /* 0x008fe200078e021c */
[----:B------:R-:W3:Y:S03]  /*0240*/  LDG.E.64 R16, desc[UR4][R14.64] ;  /* 0x000000040e107981 */ /* 0x000ee6000c1e1b00 */
[----:B------:R-:W-:Y:S01]  /*0250*/  IMAD.WIDE R18, R5, 0x4, R18 ;  /* 0x0000000405127825 */ /* 0x000fe200078e0212 */
[----:B------:R-:W3:Y:S03]  /*0260*/  LDG.E.EL R3, desc[UR4][R28.64] ;  /* 0x000000041c037981 */ /* 0x000ee6000c2e1900 */
[C---:B------:R-:W-:Y:S01]  /*0270*/  IMAD.WIDE R26, R25.reuse, 0x4, R26 ;  /* 0x00000004191a7825 */ /* 0x040fe200078e021a */
[----:B------:R-:W3:Y:S03]  /*0280*/  LDG.E.64 R20, desc[UR4][R18.64] ;  /* 0x0000000412147981 */ /* 0x000ee6000c1e1b00 */
[C---:B------:R-:W-:Y:S01]  /*0290*/  IMAD.WIDE R22, R25.reuse, 0x4, R22 ;  /* 0x0000000419167825 */ /* 0x040fe200078e0216 */
[----:B------:R-:W3:Y:S03]  /*02a0*/  LDG.E.EL R0, desc[UR4][R26.64] ;  /* 0x000000041a007981 */ /* 0x000ee6000c2e1900 */
[----:B----4-:R-:W-:-:S02]  /*02b0*/  IMAD.WIDE R10, R25, 0x4, R10 ;  /* 0x00000004190a7825 */ /* 0x010fc400078e020a */
[----:B------:R0:W4:Y:S02]  /*02c0*/  LDG.E.EL R22, desc[UR4][R22.64] ;  /* 0x0000000416167981 */ /* 0x000124000c2e1900 */
[C---:B-----5:R-:W-:Y:S02]  /*02d0*/  IMAD.WIDE R12, R25.reuse, 0x4, R12 ;  /* 0x00000004190c7825 */ /* 0x060fe400078e020c */
[----:B------:R-:W5:Y:S02]  /*02e0*/  LDG.E.EL R10, desc[UR4][R10.64] ;  /* 0x000000040a0a7981 */ /* 0x000f64000c2e1900 */
[----:B------:R-:W-:Y:S02]  /*02f0*/  IMAD.WIDE R8, R25, 0x4, R8 ;  /* 0x0000000419087825 */ /* 0x000fe400078e0208 */
[----:B------:R-:W5:Y:S04]  /*0300*/  LDG.E.EL R13, desc[UR4][R12.64] ;  /* 0x000000040c0d7981 */ /* 0x000f68000c2e1900 */
[----:B------:R1:W4:Y:S01]  /*0310*/  LDG.E.EL R25, desc[UR4][R8.64] ;  /* 0x0000000408197981 */ /* 0x000322000c2e1900 */
[----:B0-----:R-:W-:Y:S01]  /*0320*/  HFMA2.MMA R23, -RZ, RZ, 1.625, 0 ;  /* 0x3e800000ff177435 */ /* 0x001fe200000001ff */
[----:B-1----:R-:W0:Y:S02]  /*0330*/  LDC.64 R8, c[0x0][0x220] ;  /* 0x00008800ff087b82 */ /* 0x002e240000000a00 */
[----:B0-----:R-:W-:-:S04]  /*0340*/  IMAD.WIDE R8, R5, 0x4, R8 ;  /* 0x0000000405087825 */ /* 0x001fc800078e0208 */
[----:B--2---:R-:W-:Y:S01]  /*0350*/  FADD R2, R2, 9.9999997473787516356e-06 ;  /* 0x3727c5ac02027421 */ /* 0x004fe20000000000 */
[----:B------:R-:W-:-:S03]  /*0360*/  FADD R6, R6, 9.9999997473787516356e-06 ;  /* 0x3727c5ac06067421 */ /* 0x000fc60000000000 */
[----:B------:R-:W0:Y:S08]  /*0370*/  MUFU.SQRT R24, R2 ;  /* 0x0000000200187308 */ /* 0x000e300000002000 */
[----:B------:R-:W1:Y:S01]  /*0380*/  MUFU.SQRT R26, R6 ;  /* 0x00000006001a7308 */ /* 0x000e620000002000 */
[C---:B0-----:R-:W-:Y:S02]  /*0390*/  FSETP.GT.AND P0, PT, R24.reuse, 8.50705917302346158658e+37, PT ;  /* 0x7e8000001800780b */ /* 0x041fe40003f04000 */
[----:B------:R-:W-:-:S02]  /*03a0*/  FSETP.GEU.AND P2, PT, R24, 1.175494350822287508e-38, PT ;  /* 0x008000001800780b */ /* 0x000fc40003f4e000 */
[C---:B-1----:R-:W-:Y:S02]  /*03b0*/  FSETP.GT.AND P1, PT, R26.reuse, 8.50705917302346158658e+37, PT ;  /* 0x7e8000001a00780b */ /* 0x042fe40003f24000 */
[----:B------:R-:W-:-:S07]  /*03c0*/  FSETP.GEU.AND P3, PT, R26, 1.175494350822287508e-38, PT ;  /* 0x008000001a00780b */ /* 0x000fce0003f6e000 */
[----:B------:R-:W-:-:S04]  /*03d0*/  @P0 FMUL R24, R24, 0.25 ;  /* 0x3e80000018180820 */ /* 0x000fc80000400000 */
[----:B------:R-:W-:Y:S01]  /*03e0*/  @!P2 FMUL R24, R24, 16777216 ;  /* 0x4b8000001818a820 */ /* 0x000fe20000400000 */
[----:B------:R-:W-:-:S04]  /*03f0*/  @P1 FMUL R26, R26, 0.25 ;  /* 0x3e8000001a1a1820 */ /* 0x000fc80000400000 */
[----:B------:R-:W-:Y:S01]  /*0400*/  @!P3 FMUL R26, R26, 16777216 ;  /* 0x4b8000001a1ab820 */ /* 0x000fe20000400000 */
[----:B------:R-:W0:Y:S01]  /*0410*/  MUFU.RCP R24, R24 ;  /* 0x0000001800187308 */ /* 0x000e220000001000 */
[----:B------:R-:W-:-:S07]  /*0420*/  FSEL R11, R23, 1, P0 ;  /* 0x3f800000170b7808 */ /* 0x000fce0000000000 */
[----:B------:R-:W1:Y:S01]  /*0430*/  MUFU.RCP R26, R26 ;  /* 0x0000001a001a7308 */ /* 0x000e620000001000 */
[----:B------:R-:W-:Y:S01]  /*0440*/  FSEL R23, R23, 1, P1 ;  /* 0x3f80000017177808 */ /* 0x000fe20000800000 */
[----:B------:R-:W-:Y:S01]  /*0450*/  @!P2 FMUL R11, R11, 16777216 ;  /* 0x4b8000000b0ba820 */ /* 0x000fe20000400000 */
[--C-:B---3--:R-:W-:Y:S01]  /*0460*/  FADD R17, R17, R4.reuse ;  /* 0x0000000411117221 */ /* 0x108fe20000000000 */
[--C-:B------:R-:W-:Y:S02]  /*0470*/  FADD R21, R21, R3.reuse ;  /* 0x0000000315157221 */ /* 0x100fe40000000000 */
[----:B------:R-:W-:Y:S01]  /*0480*/  @!P3 FMUL R23, R23, 16777216 ;  /* 0x4b8000001717b820 */ /* 0x000fe20000400000 */
[----:B------:R-:W-:Y:S01]  /*0490*/  FADD R16, R16, R4 ;  /* 0x0000000410107221 */ /* 0x000fe20000000000 */
[----:B------:R-:W-:Y:S01]  /*04a0*/  FADD R20, R20, R3 ;  /* 0x0000000314147221 */ /* 0x000fe20000000000 */
[----:B0-----:R-:W-:Y:S01]  /*04b0*/  FMUL R2, R24, R11 ;  /* 0x0000000b18027220 */ /* 0x001fe20000400000 */
[C---:B------:R-:W-:Y:S01]  /*04c0*/  FADD R3, -R7.reuse, R17 ;  /* 0x0000001107037221 */ /* 0x040fe20000000100 */
[C---:B------:R-:W-:Y:S01]  /*04d0*/  FADD R4, -R0.reuse, R21 ;  /* 0x0000001500047221 */ /* 0x040fe20000000100 */
[----:B------:R-:W-:Y:S01]  /*04e0*/  FADD R7, -R7, R16 ;  /* 0x0000001007077221 */ /* 0x000fe20000000100 */
[----:B------:R-:W-:Y:S01]  /*04f0*/  FADD R0, -R0, R20 ;  /* 0x0000001400007221 */ /* 0x000fe20000000100 */
[----:B-1----:R-:W-:Y:S01]  /*0500*/  FMUL R23, R26, R23 ;  /* 0x000000171a177220 */ /* 0x002fe20000400000 */
[C---:B------:R-:W-:Y:S01]  /*0510*/  FMUL R3, R2.reuse, R3 ;  /* 0x0000000302037220 */ /* 0x040fe20000400000 */
[----:B------:R-:W-:-:S02]  /*0520*/  FMUL R2, R2, R7 ;  /* 0x0000000702027220 */ /* 0x000fc40000400000 */
[C---:B------:R-:W-:Y:S01]  /*0530*/  FMUL R4, R23.reuse, R4 ;  /* 0x0000000417047220 */ /* 0x040fe20000400000 */
[----:B------:R-:W-:Y:S01]  /*0540*/  FMUL R0, R23, R0 ;  /* 0x0000000017007220 */ /* 0x000fe20000400000 */
[----:B----4-:R-:W-:Y:S02]  /*0550*/  FFMA R3, R22, R3, R25 ;  /* 0x0000000316037223 */ /* 0x010fe40000000019 */
[----:B-----5:R-:W-:Y:S01]  /*0560*/  FFMA R4, R10, R4, R13 ;  /* 0x000000040a047223 */ /* 0x020fe2000000000d */
[----:B------:R-:W-:Y:S01]  /*0570*/  FFMA R25, R22, R2, R25 ;  /* 0x0000000216197223 */ /* 0x000fe20000000019 */
[----:B------:R-:W-:-:S03]  /*0580*/  FFMA R0, R10, R0, R13 ;  /* 0x000000000a007223 */ /* 0x000fc6000000000d */
[----:B------:R-:W-:Y:S01]  /*0590*/  FSETP.GEU.AND P1, PT, R3, -R4, PT ;  /* 0x800000040300720b */ /* 0x000fe20003f2e000 */
[----:B------:R-:W-:Y:S01]  /*05a0*/  FADD R3, R4, R3 ;  /* 0x0000000304037221 */ /* 0x000fe20000000000 */
[----:B------:R-:W-:Y:S01]  /*05b0*/  FADD R2, R0, R25 ;  /* 0x0000001900027221 */ /* 0x000fe20000000000 */
[----:B------:R-:W-:-:S03]  /*05c0*/  FSETP.GEU.AND P0, PT, R25, -R0, PT ;  /* 0x800000001900720b */ /* 0x000fc60003f0e000 */
[----:B------:R-:W-:Y:S02]  /*05d0*/  FSEL R3, R3, RZ, P1 ;  /* 0x000000ff03037208 */ /* 0x000fe40000800000 */
[----:B------:R-:W-:Y:S01]  /*05e0*/  FSEL R2, R2, RZ, P0 ;  /* 0x000000ff02027208 */ /* 0x000fe20000000000 */
[----:B------:R-:W-:Y:S04]  /*05f0*/  STG.E.64 desc[UR4][R14.64], R16 ;  /* 0x000000100e007986 */ /* 0x000fe8000c101b04 */
[----:B------:R-:W-:Y:S04]  /*0600*/  STG.E.64 desc[UR4][R18.64], R20 ;  /* 0x0000001412007986 */ /* 0x000fe8000c101b04 */
[----:B------:R-:W-:Y:S01]  /*0610*/  STG.E.64 desc[UR4][R8.64], R2 ;  /* 0x0000000208007986 */ /* 0x000fe2000c101b04 */
[----:B------:R-:W-:Y:S05]  /*0620*/  EXIT ;  /* 0x000000000000794d */ /* 0x000fea0003800000 */
.L_x_0:
[----:B------:R-:W-:-:S00]  /*0630*/  BRA `(.L_x_0) ;  /* 0xfffffffc00fc7947 */ /* 0x000fc0000383ffff */
[----:B------:R-:W-:-:S00]  /*0640*/  NOP ;  /* 0x0000000000007918 */ /* 0x000fc00000000000 */
        /* <DEDUP_REMOVED lines=11> */
.L_x_1:


//--------------------- .nv.global.init           --------------------------
	.section	.nv.global.init,"aw",@progbits
.nv.global.init:
	.type		_$_str,@object
	.size		_$_str,(_$_str_$_2 - _$_str)
_$_str:
        /*0000*/ 	.byte	0x5f, 0x5f, 0x43, 0x55, 0x44, 0x41, 0x5f, 0x46, 0x54, 0x5a, 0x00
	.type		_$_str_$_2,@object
	.size		_$_str_$_2,(.L_1 - _$_str_$_2)
_$_str_$_2:
        /*000b*/ 	.byte	0x5f, 0x5f, 0x43, 0x55, 0x44, 0x41, 0x5f, 0x50, 0x52, 0x45, 0x43, 0x5f, 0x53, 0x51, 0x52, 0x54
        /*001b*/ 	.byte	0x00
.L_1:


//--------------------- .nv.constant0.triton_poi_fused__native_batch_norm_legit_no_training_add_convolution_relu_38 --------------------------
	.section	.nv.constant0.triton_poi_fused__native_batch_norm_legit_no_training_add_convolution_relu_38,"a",@progbits
	.sectionflags	@""
	.align	4
.nv.constant0.triton_poi_fused__native_batch_norm_legit_no_training_add_convolution_relu_38:
	.zero		636
